//
// Generated by NVIDIA NVVM Compiler
//
// Compiler Build ID: CL-36424714
// Cuda compilation tools, release 13.0, V13.0.88
// Based on NVVM 20.0.0
//

.version 9.0
.target sm_100
.address_size 64

	// .globl	_Z4multPdS_S_i

.visible .entry _Z4multPdS_S_i(
	.param .u64 .ptr .align 1 _Z4multPdS_S_i_param_0,
	.param .u64 .ptr .align 1 _Z4multPdS_S_i_param_1,
	.param .u64 .ptr .align 1 _Z4multPdS_S_i_param_2,
	.param .u32 _Z4multPdS_S_i_param_3
)
{
	.reg .pred 	%p<12>;
	.reg .b32 	%r<41>;
	.reg .b64 	%rd<65>;
	.reg .b64 	%fd<55>;

	ld.param.u64 	%rd14, [_Z4multPdS_S_i_param_0];
	ld.param.u64 	%rd15, [_Z4multPdS_S_i_param_1];
	ld.param.u64 	%rd13, [_Z4multPdS_S_i_param_2];
	ld.param.u32 	%r17, [_Z4multPdS_S_i_param_3];
	cvta.to.global.u64 	%rd1, %rd15;
	cvta.to.global.u64 	%rd2, %rd14;
	mov.u32 	%r18, %ctaid.x;
	mov.u32 	%r19, %ntid.x;
	mov.u32 	%r20, %tid.x;
	mad.lo.s32 	%r1, %r18, %r19, %r20;
	mov.u32 	%r21, %ctaid.y;
	mov.u32 	%r22, %ntid.y;
	mov.u32 	%r23, %tid.y;
	mad.lo.s32 	%r2, %r21, %r22, %r23;
	max.s32 	%r24, %r2, %r1;
	setp.ge.s32 	%p1, %r24, %r17;
	setp.lt.s32 	%p2, %r17, 1;
	or.pred  	%p3, %p1, %p2;
	@%p3 bra 	$L__BB0_12;
	cvta.to.global.u64 	%rd16, %rd13;
	mul.lo.s32 	%r3, %r17, %r2;
	add.s32 	%r26, %r3, %r1;
	mul.wide.s32 	%rd17, %r26, 8;
	add.s64 	%rd3, %rd16, %rd17;
	ld.global.f64 	%fd52, [%rd3];
	and.b32  	%r4, %r17, 7;
	setp.lt.u32 	%p4, %r17, 8;
	mov.b32 	%r39, 0;
	@%p4 bra 	$L__BB0_4;
	and.b32  	%r27, %r17, 2147483640;
	neg.s32 	%r37, %r27;
	mul.wide.u32 	%rd18, %r17, 16;
	add.s64 	%rd4, %rd1, %rd18;
	mul.wide.u32 	%rd19, %r17, 24;
	add.s64 	%rd5, %rd1, %rd19;
	mul.wide.u32 	%rd20, %r17, 32;
	add.s64 	%rd6, %rd1, %rd20;
	mul.wide.u32 	%rd21, %r17, 40;
	add.s64 	%rd7, %rd1, %rd21;
	mul.wide.u32 	%rd22, %r17, 48;
	add.s64 	%rd8, %rd1, %rd22;
	mul.wide.u32 	%rd23, %r17, 56;
	add.s64 	%rd9, %rd1, %rd23;
	mul.wide.u32 	%rd24, %r3, 8;
	add.s64 	%rd25, %rd24, %rd2;
	add.s64 	%rd64, %rd25, 32;
	mov.u32 	%r36, %r1;
$L__BB0_3:
	.pragma "nounroll";
	and.b32  	%r39, %r17, 2147483640;
	mul.wide.s32 	%rd26, %r36, 8;
	mul.wide.u32 	%rd27, %r17, 8;
	add.s64 	%rd28, %rd1, %rd26;
	add.s64 	%rd29, %rd28, %rd27;
	add.s64 	%rd30, %rd4, %rd26;
	add.s64 	%rd31, %rd5, %rd26;
	add.s64 	%rd32, %rd6, %rd26;
	add.s64 	%rd33, %rd7, %rd26;
	add.s64 	%rd34, %rd8, %rd26;
	add.s64 	%rd35, %rd9, %rd26;
	ld.global.f64 	%fd9, [%rd64+-32];
	ld.global.f64 	%fd10, [%rd28];
	fma.rn.f64 	%fd11, %fd9, %fd10, %fd52;
	st.global.f64 	[%rd3], %fd11;
	ld.global.f64 	%fd12, [%rd64+-24];
	ld.global.f64 	%fd13, [%rd29];
	fma.rn.f64 	%fd14, %fd12, %fd13, %fd11;
	st.global.f64 	[%rd3], %fd14;
	ld.global.f64 	%fd15, [%rd64+-16];
	ld.global.f64 	%fd16, [%rd30];
	fma.rn.f64 	%fd17, %fd15, %fd16, %fd14;
	st.global.f64 	[%rd3], %fd17;
	ld.global.f64 	%fd18, [%rd64+-8];
	ld.global.f64 	%fd19, [%rd31];
	fma.rn.f64 	%fd20, %fd18, %fd19, %fd17;
	st.global.f64 	[%rd3], %fd20;
	ld.global.f64 	%fd21, [%rd64];
	ld.global.f64 	%fd22, [%rd32];
	fma.rn.f64 	%fd23, %fd21, %fd22, %fd20;
	st.global.f64 	[%rd3], %fd23;
	ld.global.f64 	%fd24, [%rd64+8];
	ld.global.f64 	%fd25, [%rd33];
	fma.rn.f64 	%fd26, %fd24, %fd25, %fd23;
	st.global.f64 	[%rd3], %fd26;
	ld.global.f64 	%fd27, [%rd64+16];
	ld.global.f64 	%fd28, [%rd34];
	fma.rn.f64 	%fd29, %fd27, %fd28, %fd26;
	st.global.f64 	[%rd3], %fd29;
	ld.global.f64 	%fd30, [%rd64+24];
	ld.global.f64 	%fd31, [%rd35];
	fma.rn.f64 	%fd52, %fd30, %fd31, %fd29;
	st.global.f64 	[%rd3], %fd52;
	add.s32 	%r37, %r37, 8;
	shl.b32 	%r28, %r17, 3;
	add.s32 	%r36, %r36, %r28;
	add.s64 	%rd64, %rd64, 64;
	setp.ne.s32 	%p5, %r37, 0;
	@%p5 bra 	$L__BB0_3;
$L__BB0_4:
	setp.eq.s32 	%p6, %r4, 0;
	@%p6 bra 	$L__BB0_12;
	and.b32  	%r12, %r17, 3;
	setp.lt.u32 	%p7, %r4, 4;
	@%p7 bra 	$L__BB0_7;
	add.s32 	%r29, %r39, %r3;
	mul.wide.u32 	%rd36, %r29, 8;
	add.s64 	%rd37, %rd2, %rd36;
	ld.global.f64 	%fd32, [%rd37];
	mad.lo.s32 	%r30, %r39, %r17, %r1;
	mul.wide.s32 	%rd38, %r30, 8;
	add.s64 	%rd39, %rd1, %rd38;
	ld.global.f64 	%fd33, [%rd39];
	fma.rn.f64 	%fd34, %fd32, %fd33, %fd52;
	st.global.f64 	[%rd3], %fd34;
	cvt.u64.u32 	%rd40, %r3;
	cvt.u64.u32 	%rd41, %r39;
	add.s64 	%rd42, %rd41, %rd40;
	shl.b64 	%rd43, %rd42, 3;
	add.s64 	%rd44, %rd2, %rd43;
	ld.global.f64 	%fd35, [%rd44+8];
	mul.wide.u32 	%rd45, %r17, 8;
	add.s64 	%rd46, %rd39, %rd45;
	ld.global.f64 	%fd36, [%rd46];
	fma.rn.f64 	%fd37, %fd35, %fd36, %fd34;
	st.global.f64 	[%rd3], %fd37;
	ld.global.f64 	%fd38, [%rd44+16];
	add.s64 	%rd47, %rd46, %rd45;
	ld.global.f64 	%fd39, [%rd47];
	fma.rn.f64 	%fd40, %fd38, %fd39, %fd37;
	st.global.f64 	[%rd3], %fd40;
	ld.global.f64 	%fd41, [%rd44+24];
	add.s64 	%rd48, %rd47, %rd45;
	ld.global.f64 	%fd42, [%rd48];
	fma.rn.f64 	%fd52, %fd41, %fd42, %fd40;
	st.global.f64 	[%rd3], %fd52;
	add.s32 	%r39, %r39, 4;
$L__BB0_7:
	setp.eq.s32 	%p8, %r12, 0;
	@%p8 bra 	$L__BB0_12;
	setp.eq.s32 	%p9, %r12, 1;
	@%p9 bra 	$L__BB0_10;
	add.s32 	%r31, %r39, %r3;
	mul.wide.u32 	%rd49, %r31, 8;
	add.s64 	%rd50, %rd2, %rd49;
	ld.global.f64 	%fd43, [%rd50];
	mad.lo.s32 	%r32, %r39, %r17, %r1;
	mul.wide.s32 	%rd51, %r32, 8;
	add.s64 	%rd52, %rd1, %rd51;
	ld.global.f64 	%fd44, [%rd52];
	fma.rn.f64 	%fd45, %fd43, %fd44, %fd52;
	st.global.f64 	[%rd3], %fd45;
	cvt.u64.u32 	%rd53, %r3;
	cvt.u64.u32 	%rd54, %r39;
	add.s64 	%rd55, %rd54, %rd53;
	shl.b64 	%rd56, %rd55, 3;
	add.s64 	%rd57, %rd2, %rd56;
	ld.global.f64 	%fd46, [%rd57+8];
	mul.wide.u32 	%rd58, %r17, 8;
	add.s64 	%rd59, %rd52, %rd58;
	ld.global.f64 	%fd47, [%rd59];
	fma.rn.f64 	%fd52, %fd46, %fd47, %fd45;
	st.global.f64 	[%rd3], %fd52;
	add.s32 	%r39, %r39, 2;
$L__BB0_10:
	and.b32  	%r33, %r17, 1;
	setp.eq.b32 	%p10, %r33, 1;
	not.pred 	%p11, %p10;
	@%p11 bra 	$L__BB0_12;
	add.s32 	%r34, %r39, %r3;
	mul.wide.u32 	%rd60, %r34, 8;
	add.s64 	%rd61, %rd2, %rd60;
	ld.global.f64 	%fd48, [%rd61];
	mad.lo.s32 	%r35, %r39, %r17, %r1;
	mul.wide.s32 	%rd62, %r35, 8;
	add.s64 	%rd63, %rd1, %rd62;
	ld.global.f64 	%fd49, [%rd63];
	fma.rn.f64 	%fd50, %fd48, %fd49, %fd52;
	st.global.f64 	[%rd3], %fd50;
$L__BB0_12:
	ret;

}


// ===== COMPILED SASS (sm_100) =====

	.target	sm_100

	.elftype	@"ET_EXEC"


//--------------------- .note.nv.tkinfo           --------------------------
	.section	.note.nv.tkinfo,"",@"SHT_NOTE"
	.sectionflags	@"SHF_NOTE_NV_TKINFO"
	.tkinfo
        /*0018*/ 	.word	0x00000002
        /*0030*/ 	.string	""
        /*0030*/ 	.string	"ptxas"
        /*0030*/ 	.string	"Cuda compilation tools, release 13.0, V13.0.88"
        /*0030*/ 	.string	"Build cuda_13.0.r13.0/compiler.36424714_0"
        /*0030*/ 	.string	"-arch sm_100 -m 64 "



//--------------------- .note.nv.cuinfo           --------------------------
	.section	.note.nv.cuinfo,"",@"SHT_NOTE"
	.sectionflags	@"SHF_NOTE_NV_CUINFO"
        /*0018*/ 	.short	0x0002
        /*001a*/ 	.short	0x0064
        /*001c*/ 	.short	0x0082
	.zero		2


//--------------------- .nv.info                  --------------------------
	.section	.nv.info,"",@"SHT_CUDA_INFO"
	.align	4


	//----- nvinfo : EIATTR_REGCOUNT
	.align		4
        /*0000*/ 	.byte	0x04, 0x2f
        /*0002*/ 	.short	(.L_1 - .L_0)
	.align		4
.L_0:
        /*0004*/ 	.word	index@(_Z4multPdS_S_i)
        /*0008*/ 	.word	0x00000018


	//----- nvinfo : EIATTR_FRAME_SIZE
	.align		4
.L_1:
        /*000c*/ 	.byte	0x04, 0x11
        /*000e*/ 	.short	(.L_3 - .L_2)
	.align		4
.L_2:
        /*0010*/ 	.word	index@(_Z4multPdS_S_i)
        /*0014*/ 	.word	0x00000000


	//----- nvinfo : EIATTR_MIN_STACK_SIZE
	.align		4
.L_3:
        /*0018*/ 	.byte	0x04, 0x12
        /*001a*/ 	.short	(.L_5 - .L_4)
	.align		4
.L_4:
        /*001c*/ 	.word	index@(_Z4multPdS_S_i)
        /*0020*/ 	.word	0x00000000
.L_5:


//--------------------- .nv.compat                --------------------------
	.section	.nv.compat,"",@"SHT_CUDA_COMPAT_INFO"
	.align	4
        /*0000*/ 	.byte	0x02, 0x09, 0x00, 0x00, 0x02, 0x02, 0x01, 0x00, 0x02, 0x05, 0x05, 0x00, 0x03, 0x07, 0x01, 0x01
        /*0010*/ 	.byte	0x02, 0x03, 0x00, 0x00, 0x02, 0x06, 0x01, 0x00, 0x04, 0x0b, 0x08, 0x00, 0x01, 0x00, 0x00, 0x00
        /*0020*/ 	.byte	0x00, 0x00, 0x00, 0x00


//--------------------- .nv.info._Z4multPdS_S_i   --------------------------
	.section	.nv.info._Z4multPdS_S_i,"",@"SHT_CUDA_INFO"
	.sectionflags	@""
	.align	4


	//----- nvinfo : EIATTR_CUDA_API_VERSION
	.align		4
        /*0000*/ 	.byte	0x04, 0x37
        /*0002*/ 	.short	(.L_7 - .L_6)
.L_6:
        /*0004*/ 	.word	0x00000082


	//----- nvinfo : EIATTR_KPARAM_INFO
	.align		4
.L_7:
        /*0008*/ 	.byte	0x04, 0x17
        /*000a*/ 	.short	(.L_9 - .L_8)
.L_8:
        /*000c*/ 	.word	0x00000000
        /*0010*/ 	.short	0x0003
        /*0012*/ 	.short	0x0018
        /*0014*/ 	.byte	0x00, 0xf0, 0x11, 0x00


	//----- nvinfo : EIATTR_KPARAM_INFO
	.align		4
.L_9:
        /*0018*/ 	.byte	0x04, 0x17
        /*001a*/ 	.short	(.L_11 - .L_10)
.L_10:
        /*001c*/ 	.word	0x00000000
        /*0020*/ 	.short	0x0002
        /*0022*/ 	.short	0x0010
        /*0024*/ 	.byte	0x00, 0xf5, 0x21, 0x00


	//----- nvinfo : EIATTR_KPARAM_INFO
	.align		4
.L_11:
        /*0028*/ 	.byte	0x04, 0x17
        /*002a*/ 	.short	(.L_13 - .L_12)
.L_12:
        /*002c*/ 	.word	0x00000000
        /*0030*/ 	.short	0x0001
        /*0032*/ 	.short	0x0008
        /*0034*/ 	.byte	0x00, 0xf5, 0x21, 0x00


	//----- nvinfo : EIATTR_KPARAM_INFO
	.align		4
.L_13:
        /*0038*/ 	.byte	0x04, 0x17
        /*003a*/ 	.short	(.L_15 - .L_14)
.L_14:
        /*003c*/ 	.word	0x00000000
        /*0040*/ 	.short	0x0000
        /*0042*/ 	.short	0x0000
        /*0044*/ 	.byte	0x00, 0xf5, 0x21, 0x00


	//----- nvinfo : EIATTR_SPARSE_MMA_MASK
	.align		4
.L_15:
        /*0048*/ 	.byte	0x03, 0x50
        /*004a*/ 	.short	0x0000


	//----- nvinfo : EIATTR_MAXREG_COUNT
	.align		4
        /*004c*/ 	.byte	0x03, 0x1b
        /*004e*/ 	.short	0x00ff


	//----- nvinfo : EIATTR_MERCURY_ISA_VERSION
	.align		4
        /*0050*/ 	.byte	0x03, 0x5f
        /*0052*/ 	.short	0x0101


	//----- nvinfo : EIATTR_VRC_CTA_INIT_COUNT
	.align		4
        /*0054*/ 	.byte	0x02, 0x4a
	.zero		1
	.zero		1


	//----- nvinfo : EIATTR_EXIT_INSTR_OFFSETS
	.align		4
        /*0058*/ 	.byte	0x04, 0x1c
        /*005a*/ 	.short	(.L_17 - .L_16)


	//   ....[0]....
.L_16:
        /*005c*/ 	.word	0x000000e0


	//   ....[1]....
        /*0060*/ 	.word	0x00000610


	//   ....[2]....
        /*0064*/ 	.word	0x00000880


	//   ....[3]....
        /*0068*/ 	.word	0x00000a40


	//   ....[4]....
        /*006c*/ 	.word	0x00000af0


	//----- nvinfo : EIATTR_CBANK_PARAM_SIZE
	.align		4
.L_17:
        /*0070*/ 	.byte	0x03, 0x19
        /*0072*/ 	.short	0x001c


	//----- nvinfo : EIATTR_PARAM_CBANK
	.align		4
        /*0074*/ 	.byte	0x04, 0x0a
        /*0076*/ 	.short	(.L_19 - .L_18)
	.align		4
.L_18:
        /*0078*/ 	.word	index@(.nv.constant0._Z4multPdS_S_i)
        /*007c*/ 	.short	0x0380
        /*007e*/ 	.short	0x001c


	//----- nvinfo : EIATTR_SW_WAR
	.align		4
.L_19:
        /*0080*/ 	.byte	0x04, 0x36
        /*0082*/ 	.short	(.L_21 - .L_20)
.L_20:
        /*0084*/ 	.word	0x00000008
.L_21:


//--------------------- .nv.callgraph             --------------------------
	.section	.nv.callgraph,"",@"SHT_CUDA_CALLGRAPH"
	.align	4
	.sectionentsize	8
	.align		4
        /*0000*/ 	.word	0x00000000
	.align		4
        /*0004*/ 	.word	0xffffffff
	.align		4
        /*0008*/ 	.word	0x00000000
	.align		4
        /*000c*/ 	.word	0xfffffffe
	.align		4
        /*0010*/ 	.word	0x00000000
	.align		4
        /*0014*/ 	.word	0xfffffffd
	.align		4
        /*0018*/ 	.word	0x00000000
	.align		4
        /*001c*/ 	.word	0xfffffffc


//--------------------- .text._Z4multPdS_S_i      --------------------------
	.section	.text._Z4multPdS_S_i,"ax",@progbits
	.align	128
        .global         _Z4multPdS_S_i
        .type           _Z4multPdS_S_i,@function
        .size           _Z4multPdS_S_i,(.L_x_5 - _Z4multPdS_S_i)
        .other          _Z4multPdS_S_i,@"STO_CUDA_ENTRY STV_DEFAULT"
_Z4multPdS_S_i:
.text._Z4multPdS_S_i:
[----:B------:R-:W-:Y:S01]  /*0000*/  LDC R1, c[0x0][0x37c] ;  /* 0x0000df00ff017b82 */ /* 0x000fe20000000800 */
[----:B------:R-:W0:Y:S07]  /*0010*/  S2R R3, SR_TID.X ;  /* 0x0000000000037919 */ /* 0x000e2e0000002100 */
[----:B------:R-:W0:Y:S01]  /*0020*/  LDC R0, c[0x0][0x360] ;  /* 0x0000d800ff007b82 */ /* 0x000e220000000800 */
[----:B------:R-:W1:Y:S01]  /*0030*/  LDCU UR18, c[0x0][0x398] ;  /* 0x00007300ff1277ac */ /* 0x000e620008000800 */
[----:B------:R-:W2:Y:S06]  /*0040*/  S2R R2, SR_TID.Y ;  /* 0x0000000000027919 */ /* 0x000eac0000002200 */
[----:B------:R-:W0:Y:S08]  /*0050*/  S2UR UR4, SR_CTAID.X ;  /* 0x00000000000479c3 */ /* 0x000e300000002500 */
[----:B------:R-:W2:Y:S01]  /*0060*/  S2UR UR5, SR_CTAID.Y ;  /* 0x00000000000579c3 */ /* 0x000ea20000002600 */
[----:B-1----:R-:W-:-:S07]  /*0070*/  UISETP.GE.AND UP0, UPT, UR18, 0x1, UPT ;  /* 0x000000011200788c */ /* 0x002fce000bf06270 */
[----:B------:R-:W2:Y:S01]  /*0080*/  LDC R5, c[0x0][0x364] ;  /* 0x0000d900ff057b82 */ /* 0x000ea20000000800 */
[----:B------:R-:W-:Y:S01]  /*0090*/  PLOP3.LUT P0, PT, PT, PT, UP0, 0x80, 0x8 ;  /* 0x000000000008781c */ /* 0x000fe20003f0f008 */
[----:B0-----:R-:W-:Y:S02]  /*00a0*/  IMAD R0, R0, UR4, R3 ;  /* 0x0000000400007c24 */ /* 0x001fe4000f8e0203 */
[----:B--2---:R-:W-:-:S05]  /*00b0*/  IMAD R5, R5, UR5, R2 ;  /* 0x0000000505057c24 */ /* 0x004fca000f8e0202 */
[----:B------:R-:W-:-:S04]  /*00c0*/  VIMNMX R2, PT, PT, R0, R5, !PT ;  /* 0x0000000500027248 */ /* 0x000fc80007fe0100 */
[----:B------:R-:W-:-:S13]  /*00d0*/  ISETP.GE.OR P0, PT, R2, UR18, !P0 ;  /* 0x0000001202007c0c */ /* 0x000fda000c706670 */
[----:B------:R-:W-:Y:S05]  /*00e0*/  @P0 EXIT ;  /* 0x000000000000094d */ /* 0x000fea0003800000 */
[----:B------:R-:W0:Y:S01]  /*00f0*/  LDC.64 R2, c[0x0][0x390] ;  /* 0x0000e400ff027b82 */ /* 0x000e220000000a00 */
[----:B------:R-:W1:Y:S01]  /*0100*/  LDCU.64 UR16, c[0x0][0x358] ;  /* 0x00006b00ff1077ac */ /* 0x000e620008000a00 */
[----:B------:R-:W-:-:S05]  /*0110*/  IMAD R5, R5, UR18, RZ ;  /* 0x0000001205057c24 */ /* 0x000fca000f8e02ff */
[----:B------:R-:W-:-:S05]  /*0120*/  IADD3 R7, PT, PT, R0, R5, RZ ;  /* 0x0000000500077210 */ /* 0x000fca0007ffe0ff */
[----:B0-----:R-:W-:-:S05]  /*0130*/  IMAD.WIDE R2, R7, 0x8, R2 ;  /* 0x0000000807027825 */ /* 0x001fca00078e0202 */
[----:B-1----:R0:W5:Y:S01]  /*0140*/  LDG.E.64 R8, desc[UR16][R2.64] ;  /* 0x0000001002087981 */ /* 0x002162000c1e1b00 */
[----:B------:R-:W-:Y:S01]  /*0150*/  UISETP.GE.U32.AND UP0, UPT, UR18, 0x8, UPT ;  /* 0x000000081200788c */ /* 0x000fe2000bf06070 */
[----:B------:R-:W-:-:S08]  /*0160*/  HFMA2 R4, -RZ, RZ, 0, 0 ;  /* 0x00000000ff047431 */ /* 0x000fd000000001ff */
[----:B0-----:R-:W-:Y:S05]  /*0170*/  BRA.U !UP0, `(.L_x_0) ;  /* 0x00000005081c7547 */ /* 0x001fea000b800000 */
[----:B------:R-:W0:Y:S01]  /*0180*/  LDCU.128 UR20, c[0x0][0x380] ;  /* 0x00007000ff1477ac */ /* 0x000e220008000c00 */
[----:B------:R-:W-:Y:S01]  /*0190*/  IMAD.MOV.U32 R4, RZ, RZ, R0 ;  /* 0x000000ffff047224 */ /* 0x000fe200078e0000 */
[----:B------:R-:W-:-:S04]  /*01a0*/  ULOP3.LUT UR4, UR18, 0x7ffffff8, URZ, 0xc0, !UPT ;  /* 0x7ffffff812047892 */ /* 0x000fc8000f8ec0ff */
[----:B------:R-:W-:Y:S01]  /*01b0*/  UIADD3 UR4, UPT, UPT, -UR4, URZ, URZ ;  /* 0x000000ff04047290 */ /* 0x000fe2000fffe1ff */
[----:B0-----:R-:W-:Y:S01]  /*01c0*/  MOV R7, UR21 ;  /* 0x0000001500077c02 */ /* 0x001fe20008000f00 */
[----:B------:R-:W-:Y:S01]  /*01d0*/  IMAD.U32 R6, RZ, RZ, UR20 ;  /* 0x00000014ff067e24 */ /* 0x000fe2000f8e00ff */
[----:B------:R-:W-:Y:S02]  /*01e0*/  UIMAD.WIDE.U32 UR6, UR18, 0x18, UR22 ;  /* 0x00000018120678a5 */ /* 0x000fe4000f8e0016 */
[----:B------:R-:W-:Y:S01]  /*01f0*/  UIMAD.WIDE.U32 UR8, UR18, 0x20, UR22 ;  /* 0x00000020120878a5 */ /* 0x000fe2000f8e0016 */
[----:B------:R-:W-:Y:S01]  /*0200*/  IMAD.WIDE.U32 R6, R5, 0x8, R6 ;  /* 0x0000000805067825 */ /* 0x000fe200078e0006 */
[----:B------:R-:W-:Y:S02]  /*0210*/  UIMAD.WIDE.U32 UR10, UR18, 0x28, UR22 ;  /* 0x00000028120a78a5 */ /* 0x000fe4000f8e0016 */
[----:B------:R-:W-:Y:S01]  /*0220*/  UIMAD.WIDE.U32 UR12, UR18, 0x30, UR22 ;  /* 0x00000030120c78a5 */ /* 0x000fe2000f8e0016 */
[----:B------:R-:W-:Y:S01]  /*0230*/  IADD3 R12, P0, PT, R6, 0x20, RZ ;  /* 0x00000020060c7810 */ /* 0x000fe20007f1e0ff */
[----:B------:R-:W-:-:S03]  /*0240*/  UIMAD.WIDE.U32 UR14, UR18, 0x38, UR22 ;  /* 0x00000038120e78a5 */ /* 0x000fc6000f8e0016 */
[----:B------:R-:W-:-:S09]  /*0250*/  IADD3.X R13, PT, PT, RZ, R7, RZ, P0, !PT ;  /* 0x00000007ff0d7210 */ /* 0x000fd200007fe4ff */
.L_x_1:
[----:B------:R-:W-:Y:S01]  /*0260*/  MOV R11, 0x8 ;  /* 0x00000008000b7802 */ /* 0x000fe20000000f00 */
[----:B------:R-:W-:Y:S01]  /*0270*/  IMAD.MOV.U32 R7, RZ, RZ, R13 ;  /* 0x000000ffff077224 */ /* 0x000fe200078e000d */
[----:B------:R-:W-:-:S03]  /*0280*/  MOV R6, R12 ;  /* 0x0000000c00067202 */ /* 0x000fc60000000f00 */
[----:B------:R-:W-:Y:S02]  /*0290*/  IMAD.WIDE R10, R4, R11, UR22 ;  /* 0x00000016040a7e25 */ /* 0x000fe4000f8e020b */
[----:B------:R-:W2:Y:S04]  /*02a0*/  LDG.E.64 R12, desc[UR16][R6.64+-0x20] ;  /* 0xffffe010060c7981 */ /* 0x000ea8000c1e1b00 */
[----:B------:R-:W2:Y:S01]  /*02b0*/  LDG.E.64 R14, desc[UR16][R10.64] ;  /* 0x000000100a0e7981 */ /* 0x000ea2000c1e1b00 */
[----:B-1----:R-:W-:Y:S01]  /*02c0*/  MOV R17, UR18 ;  /* 0x0000001200117c02 */ /* 0x002fe20008000f00 */
[----:B--2--5:R-:W-:-:S04]  /*02d0*/  DFMA R14, R12, R14, R8 ;  /* 0x0000000e0c0e722b */ /* 0x024fc80000000008 */
[----:B------:R-:W-:-:S03]  /*02e0*/  IMAD.WIDE.U32 R8, R17, 0x8, R10 ;  /* 0x0000000811087825 */ /* 0x000fc600078e000a */
[----:B------:R0:W-:Y:S04]  /*02f0*/  STG.E.64 desc[UR16][R2.64], R14 ;  /* 0x0000000e02007986 */ /* 0x0001e8000c101b10 */
[----:B------:R-:W2:Y:S04]  /*0300*/  LDG.E.64 R8, desc[UR16][R8.64] ;  /* 0x0000001008087981 */ /* 0x000ea8000c1e1b00 */
[----:B------:R-:W2:Y:S01]  /*0310*/  LDG.E.64 R12, desc[UR16][R6.64+-0x18] ;  /* 0xffffe810060c7981 */ /* 0x000ea2000c1e1b00 */
[----:B------:R-:W-:Y:S01]  /*0320*/  UIMAD.WIDE.U32 UR20, UR18, 0x10, UR22 ;  /* 0x00000010121478a5 */ /* 0x000fe2000f8e0016 */
[----:B------:R-:W-:Y:S01]  /*0330*/  MOV R19, 0x8 ;  /* 0x0000000800137802 */ /* 0x000fe20000000f00 */
[----:B--2---:R-:W-:-:S04]  /*0340*/  DFMA R16, R12, R8, R14 ;  /* 0x000000080c10722b */ /* 0x004fc8000000000e */
[----:B------:R-:W-:-:S03]  /*0350*/  IMAD.WIDE R12, R4, R19, UR20 ;  /* 0x00000014040c7e25 */ /* 0x000fc6000f8e0213 */
[----:B------:R-:W-:Y:S04]  /*0360*/  STG.E.64 desc[UR16][R2.64], R16 ;  /* 0x0000001002007986 */ /* 0x000fe8000c101b10 */
[----:B------:R-:W2:Y:S04]  /*0370*/  LDG.E.64 R12, desc[UR16][R12.64] ;  /* 0x000000100c0c7981 */ /* 0x000ea8000c1e1b00 */
[----:B------:R-:W2:Y:S01]  /*0380*/  LDG.E.64 R10, desc[UR16][R6.64+-0x10] ;  /* 0xfffff010060a7981 */ /* 0x000ea2000c1e1b00 */
[----:B------:R-:W-:Y:S01]  /*0390*/  IMAD.WIDE R18, R4, R19, UR6 ;  /* 0x0000000604127e25 */ /* 0x000fe2000f8e0213 */
[----:B--2---:R-:W-:-:S07]  /*03a0*/  DFMA R10, R10, R12, R16 ;  /* 0x0000000c0a0a722b */ /* 0x004fce0000000010 */
[----:B------:R1:W-:Y:S04]  /*03b0*/  STG.E.64 desc[UR16][R2.64], R10 ;  /* 0x0000000a02007986 */ /* 0x0003e8000c101b10 */
[----:B0-----:R-:W2:Y:S04]  /*03c0*/  LDG.E.64 R14, desc[UR16][R18.64] ;  /* 0x00000010120e7981 */ /* 0x001ea8000c1e1b00 */
[----:B------:R-:W2:Y:S01]  /*03d0*/  LDG.E.64 R8, desc[UR16][R6.64+-0x8] ;  /* 0xfffff81006087981 */ /* 0x000ea2000c1e1b00 */
[----:B------:R-:W-:Y:S01]  /*03e0*/  IMAD.MOV.U32 R21, RZ, RZ, 0x8 ;  /* 0x00000008ff157424 */ /* 0x000fe200078e00ff */
[----:B--2---:R-:W-:-:S03]  /*03f0*/  DFMA R14, R8, R14, R10 ;  /* 0x0000000e080e722b */ /* 0x004fc6000000000a */
[----:B------:R-:W-:-:S04]  /*0400*/  IMAD.WIDE R8, R4, R21, UR8 ;  /* 0x0000000804087e25 */ /* 0x000fc8000f8e0215 */
[----:B------:R0:W-:Y:S04]  /*0410*/  STG.E.64 desc[UR16][R2.64], R14 ;  /* 0x0000000e02007986 */ /* 0x0001e8000c101b10 */
[----:B------:R-:W2:Y:S04]  /*0420*/  LDG.E.64 R8, desc[UR16][R8.64] ;  /* 0x0000001008087981 */ /* 0x000ea8000c1e1b00 */
[----:B------:R-:W2:Y:S01]  /*0430*/  LDG.E.64 R12, desc[UR16][R6.64] ;  /* 0x00000010060c7981 */ /* 0x000ea2000c1e1b00 */
[----:B-1----:R-:W-:Y:S01]  /*0440*/  IMAD.WIDE R10, R4, R21, UR10 ;  /* 0x0000000a040a7e25 */ /* 0x002fe2000f8e0215 */
[----:B--2---:R-:W-:-:S07]  /*0450*/  DFMA R16, R12, R8, R14 ;  /* 0x000000080c10722b */ /* 0x004fce000000000e */
[----:B------:R1:W-:Y:S04]  /*0460*/  STG.E.64 desc[UR16][R2.64], R16 ;  /* 0x0000001002007986 */ /* 0x0003e8000c101b10 */
[----:B------:R-:W2:Y:S04]  /*0470*/  LDG.E.64 R10, desc[UR16][R10.64] ;  /* 0x000000100a0a7981 */ /* 0x000ea8000c1e1b00 */
[----:B------:R-:W2:Y:S02]  /*0480*/  LDG.E.64 R12, desc[UR16][R6.64+0x8] ;  /* 0x00000810060c7981 */ /* 0x000ea4000c1e1b00 */
[----:B--2---:R-:W-:Y:S01]  /*0490*/  DFMA R18, R12, R10, R16 ;  /* 0x0000000a0c12722b */ /* 0x004fe20000000010 */
[----:B------:R-:W-:-:S06]  /*04a0*/  IMAD.WIDE R12, R4, R21, UR12 ;  /* 0x0000000c040c7e25 */ /* 0x000fcc000f8e0215 */
[----:B------:R1:W-:Y:S04]  /*04b0*/  STG.E.64 desc[UR16][R2.64], R18 ;  /* 0x0000001202007986 */ /* 0x0003e8000c101b10 */
[----:B------:R-:W2:Y:S04]  /*04c0*/  LDG.E.64 R12, desc[UR16][R12.64] ;  /* 0x000000100c0c7981 */ /* 0x000ea8000c1e1b00 */
[----:B------:R-:W2:Y:S01]  /*04d0*/  LDG.E.64 R8, desc[UR16][R6.64+0x10] ;  /* 0x0000101006087981 */ /* 0x000ea2000c1e1b00 */
[----:B0-----:R-:W-:-:S05]  /*04e0*/  MOV R15, 0x8 ;  /* 0x00000008000f7802 */ /* 0x001fca0000000f00 */
[----:B------:R-:W-:Y:S01]  /*04f0*/  IMAD.WIDE R14, R4, R15, UR14 ;  /* 0x0000000e040e7e25 */ /* 0x000fe2000f8e020f */
[----:B--2---:R-:W-:-:S07]  /*0500*/  DFMA R20, R8, R12, R18 ;  /* 0x0000000c0814722b */ /* 0x004fce0000000012 */
[----:B------:R1:W-:Y:S04]  /*0510*/  STG.E.64 desc[UR16][R2.64], R20 ;  /* 0x0000001402007986 */ /* 0x0003e8000c101b10 */
[----:B------:R-:W2:Y:S04]  /*0520*/  LDG.E.64 R14, desc[UR16][R14.64] ;  /* 0x000000100e0e7981 */ /* 0x000ea8000c1e1b00 */
[----:B------:R-:W2:Y:S01]  /*0530*/  LDG.E.64 R8, desc[UR16][R6.64+0x18] ;  /* 0x0000181006087981 */ /* 0x000ea2000c1e1b00 */
[----:B------:R-:W-:Y:S01]  /*0540*/  UIADD3 UR4, UPT, UPT, UR4, 0x8, URZ ;  /* 0x0000000804047890 */ /* 0x000fe2000fffe0ff */
[----:B------:R-:W-:-:S02]  /*0550*/  MOV R11, UR18 ;  /* 0x00000012000b7c02 */ /* 0x000fc40008000f00 */
[----:B------:R-:W-:Y:S01]  /*0560*/  IADD3 R12, P0, PT, R6, 0x40, RZ ;  /* 0x00000040060c7810 */ /* 0x000fe20007f1e0ff */
[----:B------:R-:W-:Y:S02]  /*0570*/  UISETP.NE.AND UP0, UPT, UR4, URZ, UPT ;  /* 0x000000ff0400728c */ /* 0x000fe4000bf05270 */
[----:B------:R-:W-:Y:S01]  /*0580*/  IMAD R4, R11, 0x8, R4 ;  /* 0x000000080b047824 */ /* 0x000fe200078e0204 */
[----:B------:R-:W-:Y:S01]  /*0590*/  IADD3.X R13, PT, PT, RZ, R7, RZ, P0, !PT ;  /* 0x00000007ff0d7210 */ /* 0x000fe200007fe4ff */
[----:B--2---:R-:W-:-:S07]  /*05a0*/  DFMA R8, R8, R14, R20 ;  /* 0x0000000e0808722b */ /* 0x004fce0000000014 */
[----:B------:R1:W-:Y:S01]  /*05b0*/  STG.E.64 desc[UR16][R2.64], R8 ;  /* 0x0000000802007986 */ /* 0x0003e2000c101b10 */
[----:B------:R-:W-:Y:S05]  /*05c0*/  BRA.U UP0, `(.L_x_1) ;  /* 0xfffffffd00247547 */ /* 0x000fea000b83ffff */
[----:B------:R-:W-:-:S06]  /*05d0*/  ULOP3.LUT UR4, UR18, 0x7ffffff8, URZ, 0xc0, !UPT ;  /* 0x7ffffff812047892 */ /* 0x000fcc000f8ec0ff */
[----:B------:R-:W-:-:S07]  /*05e0*/  MOV R4, UR4 ;  /* 0x0000000400047c02 */ /* 0x000fce0008000f00 */
.L_x_0:
[----:B------:R-:W-:-:S06]  /*05f0*/  ULOP3.LUT UR4, UR18, 0x7, URZ, 0xc0, !UPT ;  /* 0x0000000712047892 */ /* 0x000fcc000f8ec0ff */
[----:B------:R-:W-:-:S13]  /*0600*/  ISETP.NE.AND P0, PT, RZ, UR4, PT ;  /* 0x00000004ff007c0c */ /* 0x000fda000bf05270 */
[----:B------:R-:W-:Y:S05]  /*0610*/  @!P0 EXIT ;  /* 0x000000000000894d */ /* 0x000fea0003800000 */
[----:B------:R-:W-:Y:S02]  /*0620*/  UISETP.GE.U32.AND UP0, UPT, UR4, 0x4, UPT ;  /* 0x000000040400788c */ /* 0x000fe4000bf06070 */
[----:B------:R-:W-:-:S07]  /*0630*/  ULOP3.LUT UR4, UR18, 0x3, URZ, 0xc0, !UPT ;  /* 0x0000000312047892 */ /* 0x000fce000f8ec0ff */
[----:B------:R-:W-:Y:S05]  /*0640*/  BRA.U !UP0, `(.L_x_2) ;  /* 0x0000000108887547 */ /* 0x000fea000b800000 */
[----:B------:R-:W0:Y:S01]  /*0650*/  LDC.64 R10, c[0x0][0x380] ;  /* 0x0000e000ff0a7b82 */ /* 0x000e220000000a00 */
[----:B------:R-:W-:Y:S01]  /*0660*/  IMAD.IADD R7, R5, 0x1, R4 ;  /* 0x0000000105077824 */ /* 0x000fe200078e0204 */
[----:B------:R-:W2:Y:S01]  /*0670*/  LDCU.64 UR6, c[0x0][0x380] ;  /* 0x00007000ff0677ac */ /* 0x000ea20008000a00 */
[----:B------:R-:W-:-:S05]  /*0680*/  IMAD R15, R4, UR18, R0 ;  /* 0x00000012040f7c24 */ /* 0x000fca000f8e0200 */
[----:B------:R-:W3:Y:S01]  /*0690*/  LDC.64 R12, c[0x0][0x388] ;  /* 0x0000e200ff0c7b82 */ /* 0x000ee20000000a00 */
[----:B0-----:R-:W-:-:S06]  /*06a0*/  IMAD.WIDE.U32 R10, R7, 0x8, R10 ;  /* 0x00000008070a7825 */ /* 0x001fcc00078e000a */
[----:B------:R-:W4:Y:S01]  /*06b0*/  LDG.E.64 R10, desc[UR16][R10.64] ;  /* 0x000000100a0a7981 */ /* 0x000f22000c1e1b00 */
[----:B---3--:R-:W-:-:S05]  /*06c0*/  IMAD.WIDE R12, R15, 0x8, R12 ;  /* 0x000000080f0c7825 */ /* 0x008fca00078e020c */
[----:B------:R-:W4:Y:S01]  /*06d0*/  LDG.E.64 R14, desc[UR16][R12.64] ;  /* 0x000000100c0e7981 */ /* 0x000f22000c1e1b00 */
[----:B------:R-:W-:Y:S02]  /*06e0*/  IADD3 R7, P0, PT, R5, R4, RZ ;  /* 0x0000000405077210 */ /* 0x000fe40007f1e0ff */
[----:B-1----:R-:W-:Y:S02]  /*06f0*/  MOV R17, UR18 ;  /* 0x0000001200117c02 */ /* 0x002fe40008000f00 */
[----:B------:R-:W-:Y:S02]  /*0700*/  IADD3.X R16, PT, PT, RZ, RZ, RZ, P0, !PT ;  /* 0x000000ffff107210 */ /* 0x000fe400007fe4ff */
[----:B--2---:R-:W-:-:S04]  /*0710*/  LEA R6, P0, R7, UR6, 0x3 ;  /* 0x0000000607067c11 */ /* 0x004fc8000f8018ff */
[----:B------:R-:W-:Y:S01]  /*0720*/  LEA.HI.X R7, R7, UR7, R16, 0x3, P0 ;  /* 0x0000000707077c11 */ /* 0x000fe200080f1c10 */
[----:B------:R-:W-:Y:S01]  /*0730*/  IMAD.WIDE.U32 R16, R17, 0x8, R12 ;  /* 0x0000000811107825 */ /* 0x000fe200078e000c */
[----:B----45:R-:W-:-:S07]  /*0740*/  DFMA R14, R10, R14, R8 ;  /* 0x0000000e0a0e722b */ /* 0x030fce0000000008 */
[----:B------:R0:W-:Y:S04]  /*0750*/  STG.E.64 desc[UR16][R2.64], R14 ;  /* 0x0000000e02007986 */ /* 0x0001e8000c101b10 */
[----:B------:R-:W2:Y:S04]  /*0760*/  LDG.E.64 R10, desc[UR16][R16.64] ;  /* 0x00000010100a7981 */ /* 0x000ea8000c1e1b00 */
[----:B------:R-:W2:Y:S01]  /*0770*/  LDG.E.64 R8, desc[UR16][R6.64+0x8] ;  /* 0x0000081006087981 */ /* 0x000ea2000c1e1b00 */
[----:B------:R-:W-:-:S04]  /*0780*/  IMAD.U32 R13, RZ, RZ, UR18 ;  /* 0x00000012ff0d7e24 */ /* 0x000fc8000f8e00ff */
[----:B------:R-:W-:Y:S01]  /*0790*/  IMAD.WIDE.U32 R12, R13, 0x8, R16 ;  /* 0x000000080d0c7825 */ /* 0x000fe200078e0010 */
[----:B--2---:R-:W-:-:S07]  /*07a0*/  DFMA R10, R8, R10, R14 ;  /* 0x0000000a080a722b */ /* 0x004fce000000000e */
[----:B------:R2:W-:Y:S04]  /*07b0*/  STG.E.64 desc[UR16][R2.64], R10 ;  /* 0x0000000a02007986 */ /* 0x0005e8000c101b10 */
[----:B------:R-:W3:Y:S04]  /*07c0*/  LDG.E.64 R8, desc[UR16][R6.64+0x10] ;  /* 0x0000101006087981 */ /* 0x000ee8000c1e1b00 */
[----:B------:R-:W3:Y:S01]  /*07d0*/  LDG.E.64 R18, desc[UR16][R12.64] ;  /* 0x000000100c127981 */ /* 0x000ee2000c1e1b00 */
[----:B------:R-:W-:-:S05]  /*07e0*/  MOV R21, UR18 ;  /* 0x0000001200157c02 */ /* 0x000fca0008000f00 */
[----:B0-----:R-:W-:Y:S01]  /*07f0*/  IMAD.WIDE.U32 R14, R21, 0x8, R12 ;  /* 0x00000008150e7825 */ /* 0x001fe200078e000c */
[----:B---3--:R-:W-:-:S07]  /*0800*/  DFMA R18, R8, R18, R10 ;  /* 0x000000120812722b */ /* 0x008fce000000000a */
[----:B------:R2:W-:Y:S04]  /*0810*/  STG.E.64 desc[UR16][R2.64], R18 ;  /* 0x0000001202007986 */ /* 0x0005e8000c101b10 */
[----:B------:R-:W3:Y:S04]  /*0820*/  LDG.E.64 R8, desc[UR16][R6.64+0x18] ;  /* 0x0000181006087981 */ /* 0x000ee8000c1e1b00 */
[----:B------:R-:W3:Y:S01]  /*0830*/  LDG.E.64 R14, desc[UR16][R14.64] ;  /* 0x000000100e0e7981 */ /* 0x000ee2000c1e1b00 */
[----:B------:R-:W-:Y:S01]  /*0840*/  IADD3 R4, PT, PT, R4, 0x4, RZ ;  /* 0x0000000404047810 */ /* 0x000fe20007ffe0ff */
[----:B---3--:R-:W-:-:S07]  /*0850*/  DFMA R8, R8, R14, R18 ;  /* 0x0000000e0808722b */ /* 0x008fce0000000012 */
[----:B------:R2:W-:Y:S04]  /*0860*/  STG.E.64 desc[UR16][R2.64], R8 ;  /* 0x0000000802007986 */ /* 0x0005e8000c101b10 */
.L_x_2:
[----:B------:R-:W-:-:S13]  /*0870*/  ISETP.NE.AND P0, PT, RZ, UR4, PT ;  /* 0x00000004ff007c0c */ /* 0x000fda000bf05270 */
[----:B------:R-:W-:Y:S05]  /*0880*/  @!P0 EXIT ;  /* 0x000000000000894d */ /* 0x000fea0003800000 */
[----:B------:R-:W-:-:S09]  /*0890*/  UISETP.NE.AND UP0, UPT, UR4, 0x1, UPT ;  /* 0x000000010400788c */ /* 0x000fd2000bf05270 */
[----:B------:R-:W-:Y:S05]  /*08a0*/  BRA.U !UP0, `(.L_x_3) ;  /* 0x0000000108587547 */ /* 0x000fea000b800000 */
[----:B------:R-:W0:Y:S01]  /*08b0*/  LDC.64 R6, c[0x0][0x380] ;  /* 0x0000e000ff067b82 */ /* 0x000e220000000a00 */
[----:B------:R-:W-:Y:S01]  /*08c0*/  IADD3 R13, PT, PT, R5, R4, RZ ;  /* 0x00000004050d7210 */ /* 0x000fe20007ffe0ff */
[----:B------:R-:W-:Y:S01]  /*08d0*/  IMAD R15, R4, UR18, R0 ;  /* 0x00000012040f7c24 */ /* 0x000fe2000f8e0200 */
[----:B------:R-:W3:Y:S05]  /*08e0*/  LDCU.64 UR4, c[0x0][0x380] ;  /* 0x00007000ff0477ac */ /* 0x000eea0008000a00 */
[----:B--2---:R-:W2:Y:S01]  /*08f0*/  LDC.64 R10, c[0x0][0x388] ;  /* 0x0000e200ff0a7b82 */ /* 0x004ea20000000a00 */
[----:B0-----:R-:W-:-:S05]  /*0900*/  IMAD.WIDE.U32 R12, R13, 0x8, R6 ;  /* 0x000000080d0c7825 */ /* 0x001fca00078e0006 */
[----:B------:R-:W4:Y:S01]  /*0910*/  LDG.E.64 R6, desc[UR16][R12.64] ;  /* 0x000000100c067981 */ /* 0x000f22000c1e1b00 */
[----:B--2---:R-:W-:-:S05]  /*0920*/  IMAD.WIDE R14, R15, 0x8, R10 ;  /* 0x000000080f0e7825 */ /* 0x004fca00078e020a */
[----:B------:R-:W4:Y:S01]  /*0930*/  LDG.E.64 R10, desc[UR16][R14.64] ;  /* 0x000000100e0a7981 */ /* 0x000f22000c1e1b00 */
[----:B-1----:R-:W-:Y:S02]  /*0940*/  IADD3 R17, P0, PT, R5, R4, RZ ;  /* 0x0000000405117210 */ /* 0x002fe40007f1e0ff */
[----:B------:R-:W-:-:S03]  /*0950*/  MOV R19, UR18 ;  /* 0x0000001200137c02 */ /* 0x000fc60008000f00 */
[----:B------:R-:W-:Y:S01]  /*0960*/  IMAD.X R18, RZ, RZ, RZ, P0 ;  /* 0x000000ffff127224 */ /* 0x000fe200000e06ff */
[----:B---3--:R-:W-:-:S04]  /*0970*/  LEA R16, P0, R17, UR4, 0x3 ;  /* 0x0000000411107c11 */ /* 0x008fc8000f8018ff */
[----:B------:R-:W-:Y:S01]  /*0980*/  LEA.HI.X R17, R17, UR5, R18, 0x3, P0 ;  /* 0x0000000511117c11 */ /* 0x000fe200080f1c12 */
[----:B----45:R-:W-:Y:S01]  /*0990*/  DFMA R6, R6, R10, R8 ;  /* 0x0000000a0606722b */ /* 0x030fe20000000008 */
[----:B------:R-:W-:-:S06]  /*09a0*/  IMAD.WIDE.U32 R10, R19, 0x8, R14 ;  /* 0x00000008130a7825 */ /* 0x000fcc00078e000e */
[----:B------:R0:W-:Y:S04]  /*09b0*/  STG.E.64 desc[UR16][R2.64], R6 ;  /* 0x0000000602007986 */ /* 0x0001e8000c101b10 */
[----:B------:R-:W2:Y:S04]  /*09c0*/  LDG.E.64 R8, desc[UR16][R16.64+0x8] ;  /* 0x0000081010087981 */ /* 0x000ea8000c1e1b00 */
[----:B------:R-:W2:Y:S01]  /*09d0*/  LDG.E.64 R10, desc[UR16][R10.64] ;  /* 0x000000100a0a7981 */ /* 0x000ea2000c1e1b00 */
[----:B------:R-:W-:Y:S01]  /*09e0*/  IADD3 R4, PT, PT, R4, 0x2, RZ ;  /* 0x0000000204047810 */ /* 0x000fe20007ffe0ff */
[----:B--2---:R-:W-:-:S07]  /*09f0*/  DFMA R8, R8, R10, R6 ;  /* 0x0000000a0808722b */ /* 0x004fce0000000006 */
[----:B------:R0:W-:Y:S04]  /*0a00*/  STG.E.64 desc[UR16][R2.64], R8 ;  /* 0x0000000802007986 */ /* 0x0001e8000c101b10 */
.L_x_3:
[----:B------:R-:W-:-:S04]  /*0a10*/  ULOP3.LUT UR4, UR18, 0x1, URZ, 0xc0, !UPT ;  /* 0x0000000112047892 */ /* 0x000fc8000f8ec0ff */
[----:B------:R-:W-:-:S06]  /*0a20*/  UISETP.NE.U32.AND UP0, UPT, UR4, 0x1, UPT ;  /* 0x000000010400788c */ /* 0x000fcc000bf05070 */
[----:B------:R-:W-:-:S13]  /*0a30*/  PLOP3.LUT P0, PT, PT, PT, UP0, 0x80, 0x8 ;  /* 0x000000000008781c */ /* 0x000fda0003f0f008 */
[----:B------:R-:W-:Y:S05]  /*0a40*/  @P0 EXIT ;  /* 0x000000000000094d */ /* 0x000fea0003800000 */
[----:B0-----:R-:W0:Y:S01]  /*0a50*/  LDC.64 R6, c[0x0][0x380] ;  /* 0x0000e000ff067b82 */ /* 0x001e220000000a00 */
[----:B------:R-:W-:Y:S01]  /*0a60*/  IADD3 R5, PT, PT, R5, R4, RZ ;  /* 0x0000000405057210 */ /* 0x000fe20007ffe0ff */
[----:B------:R-:W-:-:S06]  /*0a70*/  IMAD R13, R4, UR18, R0 ;  /* 0x00000012040d7c24 */ /* 0x000fcc000f8e0200 */
[----:B--2---:R-:W2:Y:S01]  /*0a80*/  LDC.64 R10, c[0x0][0x388] ;  /* 0x0000e200ff0a7b82 */ /* 0x004ea20000000a00 */
[----:B0-----:R-:W-:-:S06]  /*0a90*/  IMAD.WIDE.U32 R4, R5, 0x8, R6 ;  /* 0x0000000805047825 */ /* 0x001fcc00078e0006 */
[----:B------:R-:W1:Y:S01]  /*0aa0*/  LDG.E.64 R4, desc[UR16][R4.64] ;  /* 0x0000001004047981 */ /* 0x000e62000c1e1b00 */
[----:B--2---:R-:W-:-:S06]  /*0ab0*/  IMAD.WIDE R6, R13, 0x8, R10 ;  /* 0x000000080d067825 */ /* 0x004fcc00078e020a */
[----:B------:R-:W1:Y:S02]  /*0ac0*/  LDG.E.64 R6, desc[UR16][R6.64] ;  /* 0x0000001006067981 */ /* 0x000e64000c1e1b00 */
[----:B-1---5:R-:W-:-:S07]  /*0ad0*/  DFMA R8, R4, R6, R8 ;  /* 0x000000060408722b */ /* 0x022fce0000000008 */
[----:B------:R-:W-:Y:S01]  /*0ae0*/  STG.E.64 desc[UR16][R2.64], R8 ;  /* 0x0000000802007986 */ /* 0x000fe2000c101b10 */
[----:B------:R-:W-:Y:S05]  /*0af0*/  EXIT ;  /* 0x000000000000794d */ /* 0x000fea0003800000 */
.L_x_4:
[----:B------:R-:W-:-:S00]  /*0b00*/  BRA `(.L_x_4) ;  /* 0xfffffffc00fc7947 */ /* 0x000fc0000383ffff */
[----:B------:R-:W-:-:S00]  /*0b10*/  NOP ;  /* 0x0000000000007918 */ /* 0x000fc00000000000 */
        /* <DEDUP_REMOVED lines=14> */
.L_x_5:


//--------------------- .nv.shared.reserved.0     --------------------------
	.section	.nv.shared.reserved.0,"aw",@nobits
	.weak		__nv_reservedSMEM_offset_0_alias
	.size		__nv_reservedSMEM_offset_0_alias, 0, 64
	.other		__nv_reservedSMEM_offset_0_alias,@"STO_CUDA_RESERVED_SHARED STV_DEFAULT"
__nv_reservedSMEM_offset_0_alias:
	.zero		0
	.zero		64


//--------------------- .nv.constant0._Z4multPdS_S_i --------------------------
	.section	.nv.constant0._Z4multPdS_S_i,"a",@progbits
	.sectionflags	@""
	.align	4
.nv.constant0._Z4multPdS_S_i:
	.zero		924


//--------------------- SYMBOLS --------------------------

	.type		.nv.reservedSmem.offset0,@object
	.size		.nv.reservedSmem.offset0,0x4
